	.headerflags	@"EF_CUDA_TEXMODE_UNIFIED EF_CUDA_64BIT_ADDRESS EF_CUDA_ACCELERATORS EF_CUDA_SM90 EF_CUDA_VIRTUAL_SM(EF_CUDA_SM90)"
	.elftype	@"ET_EXEC"


//--------------------- .nv.info                  --------------------------
	.section	.nv.info,"",@"SHT_CUDA_INFO"
	.align	4


	//----- nvinfo : EIATTR_REGCOUNT
	.align		4
        /*0000*/ 	.byte	0x04, 0x2f
        /*0002*/ 	.short	(.L_3 - .L_2)
	.align		4
.L_2:
        /*0004*/ 	.word	index@(triton_poi_fused__native_batch_norm_legit_no_training_relu_5)
        /*0008*/ 	.word	0x00000030


	//----- nvinfo : EIATTR_MIN_STACK_SIZE
	.align		4
.L_3:
        /*000c*/ 	.byte	0x04, 0x12
        /*000e*/ 	.short	(.L_5 - .L_4)
	.align		4
.L_4:
        /*0010*/ 	.word	index@(triton_poi_fused__native_batch_norm_legit_no_training_relu_5)
        /*0014*/ 	.word	0x00000000


	//----- nvinfo : EIATTR_FRAME_SIZE
	.align		4
.L_5:
        /*0018*/ 	.byte	0x04, 0x11
        /*001a*/ 	.short	(.L_7 - .L_6)
	.align		4
.L_6:
        /*001c*/ 	.word	index@(triton_poi_fused__native_batch_norm_legit_no_training_relu_5)
        /*0020*/ 	.word	0x00000000


	//----- nvinfo : EIATTR_MIN_STACK_SIZE
	.align		4
.L_7:
        /*0024*/ 	.byte	0x04, 0x12
        /*0026*/ 	.short	(.L_9 - .L_8)
	.align		4
.L_8:
        /*0028*/ 	.word	index@(triton_poi_fused__native_batch_norm_legit_no_training_relu_5)
        /*002c*/ 	.word	0x00000000
.L_9:


//--------------------- .nv.info.triton_poi_fused__native_batch_norm_legit_no_training_relu_5 --------------------------
	.section	.nv.info.triton_poi_fused__native_batch_norm_legit_no_training_relu_5,"",@"SHT_CUDA_INFO"
	.sectionflags	@""
	.align	4


	//----- nvinfo : EIATTR_CUDA_API_VERSION
	.align		4
        /*0000*/ 	.byte	0x04, 0x37
        /*0002*/ 	.short	(.L_11 - .L_10)
.L_10:
        /*0004*/ 	.word	0x0000007c


	//----- nvinfo : EIATTR_KPARAM_INFO
	.align		4
.L_11:
        /*0008*/ 	.byte	0x04, 0x17
        /*000a*/ 	.short	(.L_13 - .L_12)
.L_12:
        /*000c*/ 	.word	0x00000000
        /*0010*/ 	.short	0x0007
        /*0012*/ 	.short	0x0034
        /*0014*/ 	.byte	0x00, 0xf0, 0x11, 0x00


	//----- nvinfo : EIATTR_KPARAM_INFO
	.align		4
.L_13:
        /*0018*/ 	.byte	0x04, 0x17
        /*001a*/ 	.short	(.L_15 - .L_14)
.L_14:
        /*001c*/ 	.word	0x00000000
        /*0020*/ 	.short	0x0006
        /*0022*/ 	.short	0x0030
        /*0024*/ 	.byte	0x00, 0xf0, 0x11, 0x00


	//----- nvinfo : EIATTR_KPARAM_INFO
	.align		4
.L_15:
        /*0028*/ 	.byte	0x04, 0x17
        /*002a*/ 	.short	(.L_17 - .L_16)
.L_16:
        /*002c*/ 	.word	0x00000000
        /*0030*/ 	.short	0x0005
        /*0032*/ 	.short	0x0028
        /*0034*/ 	.byte	0x00, 0xf4, 0x21, 0x00


	//----- nvinfo : EIATTR_KPARAM_INFO
	.align		4
.L_17:
        /*0038*/ 	.byte	0x04, 0x17
        /*003a*/ 	.short	(.L_19 - .L_18)
.L_18:
        /*003c*/ 	.word	0x00000000
        /*0040*/ 	.short	0x0004
        /*0042*/ 	.short	0x0020
        /*0044*/ 	.byte	0x00, 0xf4, 0x21, 0x00


	//----- nvinfo : EIATTR_KPARAM_INFO
	.align		4
.L_19:
        /*0048*/ 	.byte	0x04, 0x17
        /*004a*/ 	.short	(.L_21 - .L_20)
.L_20:
        /*004c*/ 	.word	0x00000000
        /*0050*/ 	.short	0x0003
        /*0052*/ 	.short	0x0018
        /*0054*/ 	.byte	0x00, 0xf4, 0x21, 0x00


	//----- nvinfo : EIATTR_KPARAM_INFO
	.align		4
.L_21:
        /*0058*/ 	.byte	0x04, 0x17
        /*005a*/ 	.short	(.L_23 - .L_22)
.L_22:
        /*005c*/ 	.word	0x00000000
        /*0060*/ 	.short	0x0002
        /*0062*/ 	.short	0x0010
        /*0064*/ 	.byte	0x00, 0xf4, 0x21, 0x00


	//----- nvinfo : EIATTR_KPARAM_INFO
	.align		4
.L_23:
        /*0068*/ 	.byte	0x04, 0x17
        /*006a*/ 	.short	(.L_25 - .L_24)
.L_24:
        /*006c*/ 	.word	0x00000000
        /*0070*/ 	.short	0x0001
        /*0072*/ 	.short	0x0008
        /*0074*/ 	.byte	0x00, 0xf4, 0x21, 0x00


	//----- nvinfo : EIATTR_KPARAM_INFO
	.align		4
.L_25:
        /*0078*/ 	.byte	0x04, 0x17
        /*007a*/ 	.short	(.L_27 - .L_26)
.L_26:
        /*007c*/ 	.word	0x00000000
        /*0080*/ 	.short	0x0000
        /*0082*/ 	.short	0x0000
        /*0084*/ 	.byte	0x00, 0xf4, 0x21, 0x00


	//----- nvinfo : EIATTR_SPARSE_MMA_MASK
	.align		4
.L_27:
        /*0088*/ 	.byte	0x03, 0x50
        /*008a*/ 	.short	0x0000


	//----- nvinfo : EIATTR_MAXREG_COUNT
	.align		4
        /*008c*/ 	.byte	0x03, 0x1b
        /*008e*/ 	.short	0x00ff


	//----- nvinfo : EIATTR_EXIT_INSTR_OFFSETS
	.align		4
        /*0090*/ 	.byte	0x04, 0x1c
        /*0092*/ 	.short	(.L_29 - .L_28)


	//   ....[0]....
.L_28:
        /*0094*/ 	.word	0x00001b20


	//   ....[1]....
        /*0098*/ 	.word	0x00001bd0


	//----- nvinfo : EIATTR_REQNTID
	.align		4
.L_29:
        /*009c*/ 	.byte	0x04, 0x10
        /*009e*/ 	.short	(.L_31 - .L_30)
.L_30:
        /*00a0*/ 	.word	0x00000100
        /*00a4*/ 	.word	0x00000001
        /*00a8*/ 	.word	0x00000001


	//----- nvinfo : EIATTR_CBANK_PARAM_SIZE
	.align		4
.L_31:
        /*00ac*/ 	.byte	0x03, 0x19
        /*00ae*/ 	.short	0x0038


	//----- nvinfo : EIATTR_PARAM_CBANK
	.align		4
        /*00b0*/ 	.byte	0x04, 0x0a
        /*00b2*/ 	.short	(.L_33 - .L_32)
	.align		4
.L_32:
        /*00b4*/ 	.word	index@(.nv.constant0.triton_poi_fused__native_batch_norm_legit_no_training_relu_5)
        /*00b8*/ 	.short	0x0210
        /*00ba*/ 	.short	0x0038


	//----- nvinfo : EIATTR_SW_WAR
	.align		4
.L_33:
        /*00bc*/ 	.byte	0x04, 0x36
        /*00be*/ 	.short	(.L_35 - .L_34)
.L_34:
        /*00c0*/ 	.word	0x00000008
.L_35:


//--------------------- .nv.callgraph             --------------------------
	.section	.nv.callgraph,"",@"SHT_CUDA_CALLGRAPH"
	.align	4
	.sectionentsize	8
	.align		4
        /*0000*/ 	.word	0x00000000
	.align		4
        /*0004*/ 	.word	0xffffffff
	.align		4
        /*0008*/ 	.word	0x00000000
	.align		4
        /*000c*/ 	.word	0xfffffffe
	.align		4
        /*0010*/ 	.word	0x00000000
	.align		4
        /*0014*/ 	.word	0xfffffffd
	.align		4
        /*0018*/ 	.word	0x00000000
	.align		4
        /*001c*/ 	.word	0xfffffffc


//--------------------- .nv.constant4             --------------------------
	.section	.nv.constant4,"a",@progbits
	.align	8
	.align		8
.nv.constant4:
        /*0000*/ 	.dword	_$_str
	.align		8
        /*0008*/ 	.dword	_$_str_$_2


//--------------------- .text.triton_poi_fused__native_batch_norm_legit_no_training_relu_5 --------------------------
	.section	.text.triton_poi_fused__native_batch_norm_legit_no_training_relu_5,"ax",@progbits
	.sectionflags	@"SHF_BARRIERS=1"
	.align	128
        .global         triton_poi_fused__native_batch_norm_legit_no_training_relu_5
        .type           triton_poi_fused__native_batch_norm_legit_no_training_relu_5,@function
        .size           triton_poi_fused__native_batch_norm_legit_no_training_relu_5,(.L_x_1 - triton_poi_fused__native_batch_norm_legit_no_training_relu_5)
        .other          triton_poi_fused__native_batch_norm_legit_no_training_relu_5,@"STO_CUDA_ENTRY STV_DEFAULT"
triton_poi_fused__native_batch_norm_legit_no_training_relu_5:
.text.triton_poi_fused__native_batch_norm_legit_no_training_relu_5:
[----:B------:R-:W0:Y:S01]  /*0000*/  LDC R1, c[0x0][0x28] ;  /* 0x00000a00ff017b82 */ /* 0x000e220000000800 */
[----:B------:R-:W1:Y:S01]  /*0010*/  S2R R38, SR_TID.X ;  /* 0x0000000000267919 */ /* 0x000e620000002100 */
[----:B------:R-:W-:Y:S02]  /*0020*/  CS2R R28, SRZ ;  /* 0x00000000001c7805 */ /* 0x000fe4000001ff00 */
[----:B------:R-:W-:Y:S01]  /*0030*/  CS2R R30, SRZ ;  /* 0x00000000001e7805 */ /* 0x000fe2000001ff00 */
[----:B------:R-:W-:Y:S01]  /*0040*/  ULDC.64 UR6, c[0x0][0x208] ;  /* 0x0000820000067ab9 */ /* 0x000fe20000000a00 */
[----:B------:R-:W2:Y:S01]  /*0050*/  S2R R23, SR_CTAID.Y ;  /* 0x0000000000177919 */ /* 0x000ea20000002600 */
[----:B------:R-:W-:Y:S02]  /*0060*/  CS2R R12, SRZ ;  /* 0x00000000000c7805 */ /* 0x000fe4000001ff00 */
[----:B------:R-:W-:Y:S01]  /*0070*/  CS2R R14, SRZ ;  /* 0x00000000000e7805 */ /* 0x000fe2000001ff00 */
[----:B------:R-:W3:Y:S01]  /*0080*/  S2R R22, SR_CTAID.X ;  /* 0x0000000000167919 */ /* 0x000ee20000002500 */
[----:B------:R-:W4:Y:S01]  /*0090*/  S2UR UR5, SR_CgaCtaId ;  /* 0x00000000000579c3 */ /* 0x000f220000008800 */
[----:B------:R-:W-:-:S07]  /*00a0*/  UMOV UR4, 0x400 ;  /* 0x0000040000047882 */ /* 0x000fce0000000000 */
[----:B------:R-:W5:Y:S01]  /*00b0*/  LDC.64 R36, c[0x0][0x218] ;  /* 0x00008600ff247b82 */ /* 0x000f620000000a00 */
[----:B-1----:R-:W-:Y:S01]  /*00c0*/  IMAD.SHL.U32 R0, R38, 0x4, RZ ;  /* 0x0000000426007824 */ /* 0x002fe200078e00ff */
[----:B------:R-:W-:Y:S02]  /*00d0*/  SHF.R.U32.HI R8, RZ, 0x6, R38 ;  /* 0x00000006ff087819 */ /* 0x000fe40000011626 */
[--C-:B--2---:R-:W-:Y:S02]  /*00e0*/  SHF.R.S32.HI R3, RZ, 0x17, R23.reuse ;  /* 0x00000017ff037819 */ /* 0x104fe40000011417 */
[----:B------:R-:W-:Y:S02]  /*00f0*/  LOP3.LUT R2, R0, 0xfc, RZ, 0xc0, !PT ;  /* 0x000000fc00027812 */ /* 0x000fe400078ec0ff */
[----:B------:R-:W-:Y:S01]  /*0100*/  SGXT R0, R3, 0x1 ;  /* 0x000000010300781a */ /* 0x000fe20000000200 */
[----:B---3--:R-:W-:Y:S01]  /*0110*/  IMAD.SHL.U32 R22, R22, 0x10, RZ ;  /* 0x0000001016167824 */ /* 0x008fe200078e00ff */
[----:B------:R-:W-:-:S02]  /*0120*/  PRMT R5, R2, 0x6540, R23 ;  /* 0x0000654002057816 */ /* 0x000fc40000000017 */
[----:B------:R-:W1:Y:S02]  /*0130*/  LDC.64 R2, c[0x0][0x210] ;  /* 0x00008400ff027b82 */ /* 0x000e640000000a00 */
[----:B------:R-:W-:-:S04]  /*0140*/  LEA.HI R4, R0, R5, RZ, 0x8 ;  /* 0x0000000500047211 */ /* 0x000fc800078f40ff */
[----:B------:R-:W-:Y:S02]  /*0150*/  LOP3.LUT R6, R4, 0xffffff00, RZ, 0xc0, !PT ;  /* 0xffffff0004067812 */ /* 0x000fe400078ec0ff */
[----:B------:R-:W-:-:S03]  /*0160*/  SHF.R.S32.HI R4, RZ, 0x8, R4 ;  /* 0x00000008ff047819 */ /* 0x000fc60000011404 */
[----:B------:R-:W-:Y:S01]  /*0170*/  IMAD.IADD R7, R5, 0x1, -R6 ;  /* 0x0000000105077824 */ /* 0x000fe200078e0a06 */
[----:B------:R-:W-:-:S03]  /*0180*/  SGXT.U32 R5, R8, 0x2 ;  /* 0x000000020805781a */ /* 0x000fc60000000000 */
[----:B------:R-:W-:Y:S01]  /*0190*/  IMAD R17, R4, 0x3c100, R7 ;  /* 0x0003c10004117824 */ /* 0x000fe200078e0207 */
[----:B------:R-:W-:-:S04]  /*01a0*/  LOP3.LUT R5, R22, R5, RZ, 0xfc, !PT ;  /* 0x0000000516057212 */ /* 0x000fc800078efcff */
[C---:B------:R-:W-:Y:S01]  /*01b0*/  ISETP.GE.AND P0, PT, R5.reuse, 0x3c1, PT ;  /* 0x000003c10500780c */ /* 0x040fe20003f06270 */
[C---:B------:R-:W-:Y:S01]  /*01c0*/  IMAD R9, R5.reuse, 0x100, R17 ;  /* 0x0000010005097824 */ /* 0x040fe200078e0211 */
[C---:B------:R-:W-:Y:S02]  /*01d0*/  LOP3.LUT R4, R5.reuse, 0x4, RZ, 0xfc, !PT ;  /* 0x0000000405047812 */ /* 0x040fe400078efcff */
[----:B------:R-:W-:Y:S01]  /*01e0*/  LOP3.LUT R6, R5, 0x8, RZ, 0xfc, !PT ;  /* 0x0000000805067812 */ /* 0x000fe200078efcff */
[----:B-1----:R-:W-:Y:S01]  /*01f0*/  IMAD.WIDE R8, R9, 0x4, R2 ;  /* 0x0000000409087825 */ /* 0x002fe200078e0202 */
[----:B------:R-:W-:-:S03]  /*0200*/  ISETP.GE.AND P1, PT, R4, 0x3c1, PT ;  /* 0x000003c10400780c */ /* 0x000fc60003f26270 */
[----:B------:R-:W-:-:S04]  /*0210*/  IMAD R11, R4, 0x100, R17 ;  /* 0x00000100040b7824 */ /* 0x000fc800078e0211 */
[----:B------:R1:W2:Y:S01]  /*0220*/  @!P0 LDG.E.EL.128 R28, desc[UR6][R8.64] ;  /* 0x00000006081c8981 */ /* 0x0002a2000c2e1d00 */
[----:B------:R-:W-:-:S05]  /*0230*/  IMAD.WIDE R10, R11, 0x4, R2 ;  /* 0x000000040b0a7825 */ /* 0x000fca00078e0202 */
[----:B------:R3:W5:Y:S01]  /*0240*/  @!P1 LDG.E.EL.128 R12, desc[UR6][R10.64] ;  /* 0x000000060a0c9981 */ /* 0x000762000c2e1d00 */
[C---:B------:R-:W-:Y:S02]  /*0250*/  ISETP.GE.AND P0, PT, R6.reuse, 0x3c1, PT ;  /* 0x000003c10600780c */ /* 0x040fe40003f06270 */
[----:B------:R-:W-:Y:S01]  /*0260*/  LOP3.LUT R18, R5, 0xc, RZ, 0xfc, !PT ;  /* 0x0000000c05127812 */ /* 0x000fe200078efcff */
[--C-:B------:R-:W-:Y:S01]  /*0270*/  IMAD R19, R6, 0x100, R17.reuse ;  /* 0x0000010006137824 */ /* 0x100fe200078e0211 */
[----:B------:R-:W-:Y:S02]  /*0280*/  CS2R R4, SRZ ;  /* 0x0000000000047805 */ /* 0x000fe4000001ff00 */
[----:B------:R-:W-:Y:S01]  /*0290*/  CS2R R6, SRZ ;  /* 0x0000000000067805 */ /* 0x000fe2000001ff00 */
[----:B------:R-:W-:Y:S02]  /*02a0*/  IMAD R21, R18, 0x100, R17 ;  /* 0x0000010012157824 */ /* 0x000fe400078e0211 */
[----:B------:R-:W-:-:S05]  /*02b0*/  IMAD.WIDE R16, R19, 0x4, R2 ;  /* 0x0000000413107825 */ /* 0x000fca00078e0202 */
[----:B------:R4:W5:Y:S01]  /*02c0*/  @!P0 LDG.E.EL.128 R4, desc[UR6][R16.64] ;  /* 0x0000000610048981 */ /* 0x000962000c2e1d00 */
[----:B------:R-:W-:Y:S02]  /*02d0*/  ISETP.GE.AND P1, PT, R18, 0x3c1, PT ;  /* 0x000003c11200780c */ /* 0x000fe40003f26270 */
[----:B-1----:R-:W-:Y:S02]  /*02e0*/  CS2R R8, SRZ ;  /* 0x0000000000087805 */ /* 0x002fe4000001ff00 */
[----:B---3--:R-:W-:Y:S01]  /*02f0*/  CS2R R10, SRZ ;  /* 0x00000000000a7805 */ /* 0x008fe2000001ff00 */
[----:B------:R-:W-:Y:S01]  /*0300*/  IMAD.WIDE R18, R21, 0x4, R2 ;  /* 0x0000000415127825 */ /* 0x000fe200078e0202 */
[----:B------:R-:W-:Y:S01]  /*0310*/  SHF.R.U32.HI R20, RZ, 0x2, R38 ;  /* 0x00000002ff147819 */ /* 0x000fe20000011626 */
[----:B----4-:R-:W-:Y:S01]  /*0320*/  UPRMT UR4, UR5, 0x654, UR4 ;  /* 0x0000065405047896 */ /* 0x010fe20008000004 */
[C---:B------:R-:W-:Y:S01]  /*0330*/  PRMT R25, R38.reuse, 0x6540, R23 ;  /* 0x0000654026197816 */ /* 0x040fe20000000017 */
[----:B------:R-:W1:Y:S04]  /*0340*/  LDC.64 R2, c[0x0][0x220] ;  /* 0x00008800ff027b82 */ /* 0x000e680000000a00 */
[----:B------:R3:W4:Y:S01]  /*0350*/  @!P1 LDG.E.EL.128 R8, desc[UR6][R18.64] ;  /* 0x0000000612089981 */ /* 0x000722000c2e1d00 */
[----:B0-----:R-:W-:Y:S01]  /*0360*/  IMAD.SHL.U32 R16, R38, 0x10, RZ ;  /* 0x0000001026107824 */ /* 0x001fe200078e00ff */
[----:B------:R-:W-:-:S04]  /*0370*/  LOP3.LUT R21, R20, 0x30, RZ, 0xc0, !PT ;  /* 0x0000003014157812 */ /* 0x000fc800078ec0ff */
[----:B------:R-:W-:-:S04]  /*0380*/  LOP3.LUT R16, R16, 0xff0, RZ, 0xc0, !PT ;  /* 0x00000ff010107812 */ /* 0x000fc800078ec0ff */
[----:B------:R-:W-:Y:S02]  /*0390*/  IADD3 R27, R16, UR4, R21 ;  /* 0x00000004101b7c10 */ /* 0x000fe4000fffe015 */
[----:B------:R-:W-:Y:S02]  /*03a0*/  LEA.HI R17, R0, R25, RZ, 0x8 ;  /* 0x0000001900117211 */ /* 0x000fe400078f40ff */
[----:B---3--:R-:W-:Y:S02]  /*03b0*/  LOP3.LUT R19, R38, 0xff, RZ, 0xc0, !PT ;  /* 0x000000ff26137812 */ /* 0x008fe400078ec0ff */
[----:B------:R-:W-:Y:S02]  /*03c0*/  LOP3.LUT R18, R17, 0xffffff00, RZ, 0xc0, !PT ;  /* 0xffffff0011127812 */ /* 0x000fe400078ec0ff */
[----:B------:R-:W-:-:S03]  /*03d0*/  LEA R24, R19, UR4, 0x2 ;  /* 0x0000000413187c11 */ /* 0x000fc6000f8e10ff */
[----:B------:R-:W-:-:S04]  /*03e0*/  IMAD.IADD R25, R25, 0x1, -R18 ;  /* 0x0000000119197824 */ /* 0x000fc800078e0a12 */
[C---:B-1----:R-:W-:Y:S01]  /*03f0*/  IMAD.WIDE R2, R25.reuse, 0x4, R2 ;  /* 0x0000000419027825 */ /* 0x042fe200078e0202 */
[----:B--2---:R-:W-:Y:S01]  /*0400*/  STS.128 [R27], R28 ;  /* 0x0000001c1b007388 */ /* 0x004fe20000000c00 */
[----:B------:R-:W-:Y:S06]  /*0410*/  BAR.SYNC.DEFER_BLOCKING 0x0 ;  /* 0x0000000000007b1d */ /* 0x000fec0000010000 */
[----:B------:R-:W-:Y:S04]  /*0420*/  LDS R17, [R24] ;  /* 0x0000000018117984 */ /* 0x000fe80000000800 */
[----:B------:R-:W-:Y:S04]  /*0430*/  LDS R18, [R24+0x410] ;  /* 0x0004100018127984 */ /* 0x000fe80000000800 */
[----:B------:R-:W-:Y:S04]  /*0440*/  LDS R20, [R24+0x820] ;  /* 0x0008200018147984 */ /* 0x000fe80000000800 */
[----:B------:R-:W-:Y:S01]  /*0450*/  LDS R21, [R24+0xc30] ;  /* 0x000c300018157984 */ /* 0x000fe20000000800 */
[----:B------:R-:W-:Y:S06]  /*0460*/  BAR.SYNC.DEFER_BLOCKING 0x0 ;  /* 0x0000000000007b1d */ /* 0x000fec0000010000 */
[----:B-----5:R-:W-:Y:S02]  /*0470*/  STS.128 [R27], R12 ;  /* 0x0000000c1b007388 */ /* 0x020fe40000000c00 */
[----:B------:R-:W-:Y:S06]  /*0480*/  BAR.SYNC.DEFER_BLOCKING 0x0 ;  /* 0x0000000000007b1d */ /* 0x000fec0000010000 */
[----:B------:R-:W-:Y:S04]  /*0490*/  LDS R32, [R24] ;  /* 0x0000000018207984 */ /* 0x000fe80000000800 */
[----:B------:R-:W-:Y:S04]  /*04a0*/  LDS R26, [R24+0x410] ;  /* 0x00041000181a7984 */ /* 0x000fe80000000800 */
[----:B------:R-:W-:Y:S04]  /*04b0*/  LDS R28, [R24+0x820] ;  /* 0x00082000181c7984 */ /* 0x000fe80000000800 */
[----:B------:R-:W-:Y:S01]  /*04c0*/  LDS R30, [R24+0xc30] ;  /* 0x000c3000181e7984 */ /* 0x000fe20000000800 */
[----:B------:R-:W-:Y:S06]  /*04d0*/  BAR.SYNC.DEFER_BLOCKING 0x0 ;  /* 0x0000000000007b1d */ /* 0x000fec0000010000 */
[----:B------:R0:W-:Y:S02]  /*04e0*/  STS.128 [R27], R4 ;  /* 0x000000041b007388 */ /* 0x0001e40000000c00 */
[----:B------:R-:W-:Y:S08]  /*04f0*/  BAR.SYNC.DEFER_BLOCKING 0x0 ;  /* 0x0000000000007b1d */ /* 0x000ff00000010000 */
[----:B0-----:R-:W0:Y:S01]  /*0500*/  LDC.64 R4, c[0x0][0x230] ;  /* 0x00008c00ff047b82 */ /* 0x001e220000000a00 */
[----:B------:R-:W-:Y:S04]  /*0510*/  LDS R34, [R24] ;  /* 0x0000000018227984 */ /* 0x000fe80000000800 */
[----:B------:R-:W-:Y:S04]  /*0520*/  LDS R35, [R24+0x410] ;  /* 0x0004100018237984 */ /* 0x000fe80000000800 */
[----:B------:R-:W-:Y:S04]  /*0530*/  LDS R14, [R24+0x820] ;  /* 0x00082000180e7984 */ /* 0x000fe80000000800 */
[----:B------:R-:W1:Y:S01]  /*0540*/  LDS R12, [R24+0xc30] ;  /* 0x000c3000180c7984 */ /* 0x000e620000000800 */
[----:B------:R-:W-:Y:S06]  /*0550*/  BAR.SYNC.DEFER_BLOCKING 0x0 ;  /* 0x0000000000007b1d */ /* 0x000fec0000010000 */
[----:B----4-:R2:W-:Y:S02]  /*0560*/  STS.128 [R27], R8 ;  /* 0x000000081b007388 */ /* 0x0105e40000000c00 */
[----:B------:R-:W-:Y:S06]  /*0570*/  BAR.SYNC.DEFER_BLOCKING 0x0 ;  /* 0x0000000000007b1d */ /* 0x000fec0000010000 */
[----:B------:R3:W4:Y:S01]  /*0580*/  LDG.E.EL R2, desc[UR6][R2.64] ;  /* 0x0000000602027981 */ /* 0x000722000c2e1900 */
[----:B------:R-:W-:-:S02]  /*0590*/  IMAD.WIDE R6, R25, 0x4, R36 ;  /* 0x0000000419067825 */ /* 0x000fc400078e0224 */
[----:B------:R-:W5:Y:S03]  /*05a0*/  LDC.64 R36, c[0x0][0x228] ;  /* 0x00008a00ff247b82 */ /* 0x000f660000000a00 */
[----:B------:R0:W1:Y:S02]  /*05b0*/  LDG.E.EL R15, desc[UR6][R6.64] ;  /* 0x00000006060f7981 */ /* 0x000064000c2e1900 */
[----:B0-----:R-:W-:-:S05]  /*05c0*/  IMAD.WIDE R4, R25, 0x4, R4 ;  /* 0x0000000419047825 */ /* 0x001fca00078e0204 */
[----:B------:R0:W4:Y:S01]  /*05d0*/  LDG.E.EL R39, desc[UR6][R4.64] ;  /* 0x0000000604277981 */ /* 0x000122000c2e1900 */
[----:B-----5:R-:W-:-:S06]  /*05e0*/  IMAD.WIDE R36, R25, 0x4, R36 ;  /* 0x0000000419247825 */ /* 0x020fcc00078e0224 */
[----:B------:R5:W4:Y:S01]  /*05f0*/  LDG.E.EL R36, desc[UR6][R36.64] ;  /* 0x0000000624247981 */ /* 0x000b22000c2e1900 */
[----:B--2---:R-:W2:Y:S01]  /*0600*/  S2R R9, SR_TID.X ;  /* 0x0000000000097919 */ /* 0x004ea20000002100 */
[----:B------:R-:W-:-:S04]  /*0610*/  SHF.R.U32.HI R8, RZ, 0x4, R38 ;  /* 0x00000004ff087819 */ /* 0x000fc80000011626 */
[----:B------:R-:W-:-:S04]  /*0620*/  SGXT.U32 R8, R8, 0x4 ;  /* 0x000000040808781a */ /* 0x000fc80000000000 */
[----:B------:R-:W-:-:S04]  /*0630*/  PRMT R23, R8, 0x6540, R23 ;  /* 0x0000654008177816 */ /* 0x000fc80000000017 */
[C---:B------:R-:W-:Y:S02]  /*0640*/  LOP3.LUT R27, R23.reuse, 0xd0, RZ, 0xfc, !PT ;  /* 0x000000d0171b7812 */ /* 0x040fe400078efcff */
[----:B---3--:R-:W-:Y:S02]  /*0650*/  LOP3.LUT R3, R23, 0xe0, RZ, 0xfc, !PT ;  /* 0x000000e017037812 */ /* 0x008fe400078efcff */
[C---:B------:R-:W-:Y:S02]  /*0660*/  LEA.HI R25, R0.reuse, R27, RZ, 0x8 ;  /* 0x0000001b00197211 */ /* 0x040fe400078f40ff */
[----:B------:R-:W-:Y:S02]  /*0670*/  LEA.HI R31, R0, R3, RZ, 0x8 ;  /* 0x00000003001f7211 */ /* 0x000fe400078f40ff */
[----:B------:R-:W-:Y:S02]  /*0680*/  LOP3.LUT R6, R25, 0xffffff00, RZ, 0xc0, !PT ;  /* 0xffffff0019067812 */ /* 0x000fe400078ec0ff */
[----:B------:R-:W-:-:S02]  /*0690*/  LOP3.LUT R11, R23, 0xb0, RZ, 0xfc, !PT ;  /* 0x000000b0170b7812 */ /* 0x000fc400078efcff */
[----:B------:R-:W-:Y:S01]  /*06a0*/  LOP3.LUT R29, R23, 0xc0, RZ, 0xfc, !PT ;  /* 0x000000c0171d7812 */ /* 0x000fe200078efcff */
[----:B------:R-:W-:Y:S01]  /*06b0*/  IMAD.IADD R27, R27, 0x1, -R6 ;  /* 0x000000011b1b7824 */ /* 0x000fe200078e0a06 */
[----:B0-----:R-:W-:Y:S02]  /*06c0*/  LOP3.LUT R4, R31, 0xffffff00, RZ, 0xc0, !PT ;  /* 0xffffff001f047812 */ /* 0x001fe400078ec0ff */
[C---:B------:R-:W-:Y:S02]  /*06d0*/  LEA.HI R6, R0.reuse, R11, RZ, 0x8 ;  /* 0x0000000b00067211 */ /* 0x040fe400078f40ff */
[----:B------:R-:W-:Y:S01]  /*06e0*/  LEA.HI R13, R0, R29, RZ, 0x8 ;  /* 0x0000001d000d7211 */ /* 0x000fe200078f40ff */
[----:B------:R-:W-:Y:S01]  /*06f0*/  IMAD.IADD R5, R3, 0x1, -R4 ;  /* 0x0000000103057824 */ /* 0x000fe200078e0a04 */
[----:B--2---:R-:W-:Y:S02]  /*0700*/  LOP3.LUT R22, R22, 0xf, R9, 0xf8, !PT ;  /* 0x0000000f16167812 */ /* 0x004fe400078ef809 */
[----:B------:R-:W-:-:S02]  /*0710*/  LOP3.LUT R9, R23, 0xa0, RZ, 0xfc, !PT ;  /* 0x000000a017097812 */ /* 0x000fc400078efcff */
[----:B------:R-:W-:Y:S02]  /*0720*/  LOP3.LUT R4, R6, 0xffffff00, RZ, 0xc0, !PT ;  /* 0xffffff0006047812 */ /* 0x000fe400078ec0ff */
[----:B------:R-:W-:Y:S02]  /*0730*/  LOP3.LUT R8, R13, 0xffffff00, RZ, 0xc0, !PT ;  /* 0xffffff000d087812 */ /* 0x000fe400078ec0ff */
[C---:B------:R-:W-:Y:S02]  /*0740*/  LOP3.LUT R3, R23.reuse, 0x80, RZ, 0xfc, !PT ;  /* 0x0000008017037812 */ /* 0x040fe400078efcff */
[----:B------:R-:W-:Y:S02]  /*0750*/  LOP3.LUT R7, R23, 0x90, RZ, 0xfc, !PT ;  /* 0x0000009017077812 */ /* 0x000fe400078efcff */
[C---:B------:R-:W-:Y:S01]  /*0760*/  LEA.HI R10, R0.reuse, R9, RZ, 0x8 ;  /* 0x00000009000a7211 */ /* 0x040fe200078f40ff */
[----:B------:R-:W-:Y:S01]  /*0770*/  IMAD.IADD R11, R11, 0x1, -R4 ;  /* 0x000000010b0b7824 */ /* 0x000fe200078e0a04 */
[C---:B------:R-:W-:Y:S01]  /*0780*/  LEA.HI R4, R0.reuse, R3, RZ, 0x8 ;  /* 0x0000000300047211 */ /* 0x040fe200078f40ff */
[----:B------:R-:W-:Y:S01]  /*0790*/  IMAD.IADD R29, R29, 0x1, -R8 ;  /* 0x000000011d1d7824 */ /* 0x000fe200078e0a08 */
[----:B------:R-:W-:-:S02]  /*07a0*/  LEA.HI R8, R0, R7, RZ, 0x8 ;  /* 0x0000000700087211 */ /* 0x000fc400078f40ff */
[----:B------:R-:W-:Y:S02]  /*07b0*/  LOP3.LUT R38, R10, 0xffffff00, RZ, 0xc0, !PT ;  /* 0xffffff000a267812 */ /* 0x000fe400078ec0ff */
[----:B------:R-:W-:Y:S02]  /*07c0*/  LEA.HI R33, R0, R23, RZ, 0x8 ;  /* 0x0000001700217211 */ /* 0x000fe400078f40ff */
[----:B------:R-:W-:Y:S01]  /*07d0*/  LOP3.LUT R42, R4, 0xffffff00, RZ, 0xc0, !PT ;  /* 0xffffff00042a7812 */ /* 0x000fe200078ec0ff */
[----:B------:R-:W-:Y:S01]  /*07e0*/  IMAD.IADD R9, R9, 0x1, -R38 ;  /* 0x0000000109097824 */ /* 0x000fe200078e0a26 */
[----:B------:R-:W-:Y:S02]  /*07f0*/  LOP3.LUT R40, R8, 0xffffff00, RZ, 0xc0, !PT ;  /* 0xffffff0008287812 */ /* 0x000fe400078ec0ff */
[----:B------:R-:W-:Y:S01]  /*0800*/  LOP3.LUT R38, R33, 0xffffff00, RZ, 0xc0, !PT ;  /* 0xffffff0021267812 */ /* 0x000fe200078ec0ff */
[----:B------:R-:W-:Y:S01]  /*0810*/  IMAD.IADD R3, R3, 0x1, -R42 ;  /* 0x0000000103037824 */ /* 0x000fe200078e0a2a */
[----:B------:R-:W-:Y:S01]  /*0820*/  SHF.R.S32.HI R31, RZ, 0x8, R31 ;  /* 0x00000008ff1f7819 */ /* 0x000fe2000001141f */
[----:B------:R-:W-:Y:S01]  /*0830*/  IMAD.IADD R7, R7, 0x1, -R40 ;  /* 0x0000000107077824 */ /* 0x000fe200078e0a28 */
[----:B------:R-:W-:Y:S01]  /*0840*/  SHF.R.S32.HI R25, RZ, 0x8, R25 ;  /* 0x00000008ff197819 */ /* 0x000fe20000011419 */
[--C-:B------:R-:W-:Y:S01]  /*0850*/  IMAD R44, R5, 0x3c1, R22.reuse ;  /* 0x000003c1052c7824 */ /* 0x100fe200078e0216 */
[----:B------:R-:W-:Y:S01]  /*0860*/  SHF.R.S32.HI R13, RZ, 0x8, R13 ;  /* 0x00000008ff0d7819 */ /* 0x000fe2000001140d */
[----:B------:R-:W-:-:S02]  /*0870*/  IMAD R42, R27, 0x3c1, R22 ;  /* 0x000003c11b2a7824 */ /* 0x000fc400078e0216 */
[----:B------:R-:W-:Y:S02]  /*0880*/  IMAD R40, R29, 0x3c1, R22 ;  /* 0x000003c11d287824 */ /* 0x000fe400078e0216 */
[----:B-----5:R-:W-:Y:S01]  /*0890*/  IMAD.IADD R37, R23, 0x1, -R38 ;  /* 0x0000000117257824 */ /* 0x020fe200078e0a26 */
[----:B------:R-:W-:Y:S01]  /*08a0*/  SHF.R.S32.HI R33, RZ, 0x8, R33 ;  /* 0x00000008ff217819 */ /* 0x000fe20000011421 */
[----:B------:R-:W-:Y:S02]  /*08b0*/  IMAD R27, R31, 0x1e0800, R44 ;  /* 0x001e08001f1b7824 */ /* 0x000fe400078e022c */
[----:B------:R-:W-:Y:S01]  /*08c0*/  IMAD R29, R25, 0x1e0800, R42 ;  /* 0x001e0800191d7824 */ /* 0x000fe200078e022a */
[----:B------:R-:W-:Y:S01]  /*08d0*/  SHF.R.S32.HI R25, RZ, 0x8, R6 ;  /* 0x00000008ff197819 */ /* 0x000fe20000011406 */
[----:B------:R-:W-:Y:S01]  /*08e0*/  IMAD R31, R13, 0x1e0800, R40 ;  /* 0x001e08000d1f7824 */ /* 0x000fe200078e0228 */
[----:B------:R-:W-:Y:S01]  /*08f0*/  SHF.R.S32.HI R13, RZ, 0x8, R8 ;  /* 0x00000008ff0d7819 */ /* 0x000fe20000011408 */
[----:B------:R-:W-:-:S02]  /*0900*/  IMAD R38, R37, 0x3c1, R22 ;  /* 0x000003c125267824 */ /* 0x000fc400078e0216 */
[----:B------:R-:W-:Y:S02]  /*0910*/  IMAD R6, R7, 0x3c1, R22 ;  /* 0x000003c107067824 */ /* 0x000fe400078e0216 */
[----:B------:R-:W-:Y:S01]  /*0920*/  IMAD R5, R33, 0x1e0800, R38 ;  /* 0x001e080021057824 */ /* 0x000fe200078e0226 */
[----:B------:R-:W-:Y:S01]  /*0930*/  SHF.R.S32.HI R33, RZ, 0x8, R10 ;  /* 0x00000008ff217819 */ /* 0x000fe2000001140a */
[----:B------:R-:W-:Y:S01]  /*0940*/  IMAD R13, R13, 0x1e0800, R6 ;  /* 0x001e08000d0d7824 */ /* 0x000fe200078e0206 */
[----:B------:R-:W-:Y:S01]  /*0950*/  LOP3.LUT R7, R23, 0x70, RZ, 0xfc, !PT ;  /* 0x0000007017077812 */ /* 0x000fe200078efcff */
[--C-:B------:R-:W-:Y:S01]  /*0960*/  IMAD R10, R11, 0x3c1, R22.reuse ;  /* 0x000003c10b0a7824 */ /* 0x100fe200078e0216 */
[----:B------:R-:W0:Y:S01]  /*0970*/  LDS R6, [R24+0x820] ;  /* 0x0008200018067984 */ /* 0x000e220000000800 */
[----:B------:R-:W-:Y:S01]  /*0980*/  IMAD R8, R9, 0x3c1, R22 ;  /* 0x000003c109087824 */ /* 0x000fe200078e0216 */
[----:B------:R-:W-:Y:S01]  /*0990*/  SHF.R.S32.HI R11, RZ, 0x8, R4 ;  /* 0x00000008ff0b7819 */ /* 0x000fe20000011404 */
[----:B------:R-:W-:Y:S01]  /*09a0*/  IMAD R4, R3, 0x3c1, R22 ;  /* 0x000003c103047824 */ /* 0x000fe200078e0216 */
[----:B------:R-:W-:Y:S01]  /*09b0*/  LOP3.LUT R9, R23, 0x60, RZ, 0xfc, !PT ;  /* 0x0000006017097812 */ /* 0x000fe200078efcff */
[----:B------:R-:W-:Y:S01]  /*09c0*/  IMAD R25, R25, 0x1e0800, R10 ;  /* 0x001e080019197824 */ /* 0x000fe200078e020a */
[C---:B------:R-:W-:Y:S01]  /*09d0*/  LEA.HI R3, R0.reuse, R7, RZ, 0x8 ;  /* 0x0000000700037211 */ /* 0x040fe200078f40ff */
[----:B------:R-:W-:Y:S01]  /*09e0*/  IMAD R33, R33, 0x1e0800, R8 ;  /* 0x001e080021217824 */ /* 0x000fe200078e0208 */
[----:B------:R-:W-:Y:S01]  /*09f0*/  LDS R10, [R24+0x410] ;  /* 0x00041000180a7984 */ /* 0x000fe20000000800 */
[----:B------:R-:W-:Y:S01]  /*0a00*/  IMAD R11, R11, 0x1e0800, R4 ;  /* 0x001e08000b0b7824 */ /* 0x000fe200078e0204 */
[----:B------:R-:W-:-:S02]  /*0a10*/  LEA.HI R4, R0, R9, RZ, 0x8 ;  /* 0x0000000900047211 */ /* 0x000fc400078f40ff */
[----:B------:R-:W2:Y:S01]  /*0a20*/  LDS R8, [R24] ;  /* 0x0000000018087984 */ /* 0x000ea20000000800 */
[----:B------:R-:W-:-:S03]  /*0a30*/  LOP3.LUT R40, R3, 0xffffff00, RZ, 0xc0, !PT ;  /* 0xffffff0003287812 */ /* 0x000fc600078ec0ff */
[----:B------:R-:W3:Y:S01]  /*0a40*/  LDS R38, [R24+0xc30] ;  /* 0x000c300018267984 */ /* 0x000ee20000000800 */
[----:B------:R-:W-:Y:S01]  /*0a50*/  LOP3.LUT R42, R23, 0x60, RZ, 0xfc, !PT ;  /* 0x00000060172a7812 */ /* 0x000fe200078efcff */
[----:B------:R-:W-:Y:S01]  /*0a60*/  IMAD.IADD R37, R7, 0x1, -R40 ;  /* 0x0000000107257824 */ /* 0x000fe200078e0a28 */
[----:B------:R-:W-:Y:S01]  /*0a70*/  LOP3.LUT R9, R4, 0xffffff00, RZ, 0xc0, !PT ;  /* 0xffffff0004097812 */ /* 0x000fe200078ec0ff */
[----:B------:R-:W-:-:S04]  /*0a80*/  IMAD.MOV.U32 R7, RZ, RZ, 0x3e800000 ;  /* 0x3e800000ff077424 */ /* 0x000fc800078e00ff */
[----:B------:R-:W-:Y:S01]  /*0a90*/  IMAD.IADD R41, R42, 0x1, -R9 ;  /* 0x000000012a297824 */ /* 0x000fe200078e0a09 */
[----:B------:R-:W-:Y:S02]  /*0aa0*/  SHF.R.S32.HI R9, RZ, 0x8, R3 ;  /* 0x00000008ff097819 */ /* 0x000fe40000011403 */
[----:B------:R-:W-:Y:S01]  /*0ab0*/  LEA.HI R43, R16, UR4, RZ, 0x1e ;  /* 0x00000004102b7c11 */ /* 0x000fe2000f8ff0ff */
[--C-:B------:R-:W-:Y:S02]  /*0ac0*/  IMAD R40, R41, 0x3c1, R22.reuse ;  /* 0x000003c129287824 */ /* 0x100fe400078e0216 */
[----:B------:R-:W-:-:S04]  /*0ad0*/  IMAD R42, R37, 0x3c1, R22 ;  /* 0x000003c1252a7824 */ /* 0x000fc800078e0216 */
[----:B------:R-:W-:Y:S02]  /*0ae0*/  IMAD R9, R9, 0x1e0800, R42 ;  /* 0x001e080009097824 */ /* 0x000fe400078e022a */
[----:B----4-:R-:W-:-:S06]  /*0af0*/  FADD R2, R2, 9.9999997473787516356e-06 ;  /* 0x3727c5ac02027421 */ /* 0x010fcc0000000000 */
[----:B------:R-:W4:Y:S02]  /*0b00*/  MUFU.SQRT R2, R2 ;  /* 0x0000000200027308 */ /* 0x000f240000002000 */
[C---:B----4-:R-:W-:Y:S02]  /*0b10*/  FSETP.GT.AND P0, PT, R2.reuse, 8.50705917302346158658e+37, PT ;  /* 0x7e8000000200780b */ /* 0x050fe40003f04000 */
[----:B------:R-:W-:-:S11]  /*0b20*/  FSETP.GEU.AND P1, PT, R2, 1.175494350822287508e-38, PT ;  /* 0x008000000200780b */ /* 0x000fd60003f2e000 */
[----:B------:R-:W-:-:S04]  /*0b30*/  @P0 FMUL R2, R2, 0.25 ;  /* 0x3e80000002020820 */ /* 0x000fc80000400000 */
[----:B------:R-:W-:-:S06]  /*0b40*/  @!P1 FMUL R2, R2, 16777216 ;  /* 0x4b80000002029820 */ /* 0x000fcc0000400000 */
[----:B------:R-:W4:Y:S01]  /*0b50*/  MUFU.RCP R2, R2 ;  /* 0x0000000200027308 */ /* 0x000f220000001000 */
[----:B------:R-:W-:Y:S02]  /*0b60*/  FSEL R3, R7, 1, P0 ;  /* 0x3f80000007037808 */ /* 0x000fe40000000000 */
[----:B------:R-:W-:Y:S01]  /*0b70*/  SHF.R.S32.HI R7, RZ, 0x8, R4 ;  /* 0x00000008ff077819 */ /* 0x000fe20000011404 */
[----:B------:R-:W-:Y:S02]  /*0b80*/  IMAD R4, R16, 0x4, R43 ;  /* 0x0000000410047824 */ /* 0x000fe400078e022b */
[----:B------:R-:W-:Y:S01]  /*0b90*/  @!P1 FMUL R3, R3, 16777216 ;  /* 0x4b80000003039820 */ /* 0x000fe20000400000 */
[--C-:B-1----:R-:W-:Y:S01]  /*0ba0*/  FADD R16, R12, -R15.reuse ;  /* 0x8000000f0c107221 */ /* 0x102fe20000000000 */
[--C-:B------:R-:W-:Y:S01]  /*0bb0*/  FADD R30, R30, -R15.reuse ;  /* 0x8000000f1e1e7221 */ /* 0x100fe20000000000 */
[----:B------:R-:W1:Y:S01]  /*0bc0*/  S2R R12, SR_TID.X ;  /* 0x00000000000c7919 */ /* 0x000e620000002100 */
[--C-:B------:R-:W-:Y:S01]  /*0bd0*/  FADD R21, R21, -R15.reuse ;  /* 0x8000000f15157221 */ /* 0x100fe20000000000 */
[----:B----4-:R-:W-:Y:S01]  /*0be0*/  FMUL R2, R2, R3 ;  /* 0x0000000302027220 */ /* 0x010fe20000400000 */
[--C-:B------:R-:W-:Y:S01]  /*0bf0*/  FADD R41, R32, -R15.reuse ;  /* 0x8000000f20297221 */ /* 0x100fe20000000000 */
[--C-:B------:R-:W-:Y:S01]  /*0c00*/  FADD R43, R26, -R15.reuse ;  /* 0x8000000f1a2b7221 */ /* 0x100fe20000000000 */
[----:B------:R-:W-:Y:S01]  /*0c10*/  FADD R45, R28, -R15 ;  /* 0x8000000f1c2d7221 */ /* 0x000fe20000000000 */
[----:B------:R-:W-:Y:S01]  /*0c20*/  FMUL R30, R2, R30 ;  /* 0x0000001e021e7220 */ /* 0x000fe20000400000 */
[----:B------:R-:W-:-:S02]  /*0c30*/  IMAD R7, R7, 0x1e0800, R40 ;  /* 0x001e080007077824 */ /* 0x000fc400078e0228 */
[C---:B------:R-:W-:Y:S01]  /*0c40*/  FMUL R28, R2.reuse, R43 ;  /* 0x0000002b021c7220 */ /* 0x040fe20000400000 */
[----:B------:R-:W-:Y:S01]  /*0c50*/  FMUL R26, R2, R45 ;  /* 0x0000002d021a7220 */ /* 0x000fe20000400000 */
[----:B------:R-:W-:Y:S01]  /*0c60*/  FFMA R30, R36, R30, R39 ;  /* 0x0000001e241e7223 */ /* 0x000fe20000000027 */
[C---:B------:R-:W-:Y:S01]  /*0c70*/  FMUL R40, R2.reuse, R41 ;  /* 0x0000002902287220 */ /* 0x040fe20000400000 */
[----:B------:R-:W-:Y:S01]  /*0c80*/  FMUL R44, R2, R21 ;  /* 0x00000015022c7220 */ /* 0x000fe20000400000 */
[--C-:B------:R-:W-:Y:S01]  /*0c90*/  FADD R37, R20, -R15.reuse ;  /* 0x8000000f14257221 */ /* 0x100fe20000000000 */
[--C-:B------:R-:W-:Y:S01]  /*0ca0*/  FADD R20, R35, -R15.reuse ;  /* 0x8000000f23147221 */ /* 0x100fe20000000000 */
[----:B0-----:R-:W-:Y:S01]  /*0cb0*/  FADD R35, R6, -R15 ;  /* 0x8000000f06237221 */ /* 0x001fe20000000000 */
[C-C-:B------:R-:W-:Y:S01]  /*0cc0*/  FFMA R44, R36.reuse, R44, R39.reuse ;  /* 0x0000002c242c7223 */ /* 0x140fe20000000027 */
[C-C-:B------:R-:W-:Y:S01]  /*0cd0*/  FFMA R40, R36.reuse, R40, R39.reuse ;  /* 0x0000002824287223 */ /* 0x140fe20000000027 */
[C-C-:B------:R-:W-:Y:S01]  /*0ce0*/  FFMA R28, R36.reuse, R28, R39.reuse ;  /* 0x0000001c241c7223 */ /* 0x140fe20000000027 */
[----:B------:R-:W-:Y:S01]  /*0cf0*/  FFMA R26, R36, R26, R39 ;  /* 0x0000001a241a7223 */ /* 0x000fe20000000027 */
[----:B------:R-:W-:Y:S01]  /*0d00*/  FSETP.GEU.AND P1, PT, R30, RZ, PT ;  /* 0x000000ff1e00720b */ /* 0x000fe20003f2e000 */
[----:B------:R-:W-:Y:S01]  /*0d10*/  FMUL R32, R2, R35 ;  /* 0x0000002302207220 */ /* 0x000fe20000400000 */
[--C-:B------:R-:W-:Y:S01]  /*0d20*/  FADD R3, R18, -R15.reuse ;  /* 0x8000000f12037221 */ /* 0x100fe20000000000 */
[--C-:B------:R-:W-:Y:S01]  /*0d30*/  FADD R14, R14, -R15.reuse ;  /* 0x8000000f0e0e7221 */ /* 0x100fe20000000000 */
[----:B------:R-:W-:Y:S01]  /*0d40*/  FSEL R35, R30, RZ, P1 ;  /* 0x000000ff1e237208 */ /* 0x000fe20000800000 */
[----:B------:R-:W-:Y:S01]  /*0d50*/  BAR.SYNC.DEFER_BLOCKING 0x0 ;  /* 0x0000000000007b1d */ /* 0x000fe20000010000 */
[--C-:B------:R-:W-:Y:S01]  /*0d60*/  FADD R17, R17, -R15.reuse ;  /* 0x8000000f11117221 */ /* 0x100fe20000000000 */
[--C-:B------:R-:W-:Y:S01]  /*0d70*/  FADD R34, R34, -R15.reuse ;  /* 0x8000000f22227221 */ /* 0x100fe20000000000 */
[--C-:B--2---:R-:W-:Y:S01]  /*0d80*/  FADD R18, R8, -R15.reuse ;  /* 0x8000000f08127221 */ /* 0x104fe20000000000 */
[--C-:B------:R-:W-:Y:S01]  /*0d90*/  FADD R10, R10, -R15.reuse ;  /* 0x8000000f0a0a7221 */ /* 0x100fe20000000000 */
[----:B------:R-:W-:Y:S01]  /*0da0*/  FSETP.GEU.AND P0, PT, R26, RZ, PT ;  /* 0x000000ff1a00720b */ /* 0x000fe20003f0e000 */
[----:B---3--:R-:W-:Y:S01]  /*0db0*/  FADD R15, R38, -R15 ;  /* 0x8000000f260f7221 */ /* 0x008fe20000000000 */
[----:B------:R-:W-:-:S02]  /*0dc0*/  FSETP.GEU.AND P1, PT, R28, RZ, PT ;  /* 0x000000ff1c00720b */ /* 0x000fc40003f2e000 */
[----:B------:R-:W-:Y:S02]  /*0dd0*/  FSETP.GEU.AND P2, PT, R40, RZ, PT ;  /* 0x000000ff2800720b */ /* 0x000fe40003f4e000 */
[----:B------:R-:W-:Y:S01]  /*0de0*/  FSETP.GEU.AND P3, PT, R44, RZ, PT ;  /* 0x000000ff2c00720b */ /* 0x000fe20003f6e000 */
[C---:B------:R-:W-:Y:S01]  /*0df0*/  FMUL R6, R2.reuse, R20 ;  /* 0x0000001402067220 */ /* 0x040fe20000400000 */
[C---:B------:R-:W-:Y:S01]  /*0e00*/  FMUL R8, R2.reuse, R14 ;  /* 0x0000000e02087220 */ /* 0x040fe20000400000 */
[C---:B------:R-:W-:Y:S01]  /*0e10*/  FMUL R20, R2.reuse, R37 ;  /* 0x0000002502147220 */ /* 0x040fe20000400000 */
[C---:B------:R-:W-:Y:S01]  /*0e20*/  FMUL R14, R2.reuse, R34 ;  /* 0x00000022020e7220 */ /* 0x040fe20000400000 */
[----:B------:R-:W-:Y:S01]  /*0e30*/  FMUL R3, R2, R3 ;  /* 0x0000000302037220 */ /* 0x000fe20000400000 */
[----:B------:R-:W-:Y:S01]  /*0e40*/  FSEL R37, R26, RZ, P0 ;  /* 0x000000ff1a257208 */ /* 0x000fe20000000000 */
[----:B------:R-:W-:Y:S01]  /*0e50*/  FMUL R16, R2, R16 ;  /* 0x0000001002107220 */ /* 0x000fe20000400000 */
[----:B------:R-:W-:Y:S01]  /*0e60*/  FSEL R41, R28, RZ, P1 ;  /* 0x000000ff1c297208 */ /* 0x000fe20000800000 */
[----:B------:R-:W-:Y:S01]  /*0e70*/  FMUL R17, R2, R17 ;  /* 0x0000001102117220 */ /* 0x000fe20000400000 */
[----:B------:R-:W-:Y:S01]  /*0e80*/  FSEL R43, R40, RZ, P2 ;  /* 0x000000ff282b7208 */ /* 0x000fe20001000000 */
[----:B------:R-:W-:Y:S01]  /*0e90*/  FMUL R38, R2, R18 ;  /* 0x0000001202267220 */ /* 0x000fe20000400000 */
[----:B------:R-:W-:Y:S01]  /*0ea0*/  FSEL R21, R44, RZ, P3 ;  /* 0x000000ff2c157208 */ /* 0x000fe20001800000 */
[C---:B------:R-:W-:Y:S01]  /*0eb0*/  FMUL R34, R2.reuse, R10 ;  /* 0x0000000a02227220 */ /* 0x040fe20000400000 */
[----:B------:R-:W-:Y:S01]  /*0ec0*/  FMUL R42, R2, R15 ;  /* 0x0000000f022a7220 */ /* 0x000fe20000400000 */
[C-C-:B------:R-:W-:Y:S01]  /*0ed0*/  FFMA R18, R36.reuse, R3, R39.reuse ;  /* 0x0000000324127223 */ /* 0x140fe20000000027 */
        /* <DEDUP_REMOVED lines=9> */
[----:B------:R-:W-:Y:S01]  /*0f70*/  FFMA R8, R36, R42, R39 ;  /* 0x0000002a24087223 */ /* 0x000fe20000000027 */
[----:B------:R0:W-:Y:S01]  /*0f80*/  STS [R4+0x1c], R35 ;  /* 0x00001c2304007388 */ /* 0x0001e20000000800 */
[----:B------:R-:W-:-:S02]  /*0f90*/  LOP3.LUT R40, R19, 0x100, RZ, 0xfc, !PT ;  /* 0x0000010013287812 */ /* 0x000fc400078efcff */
[C---:B------:R-:W-:Y:S01]  /*0fa0*/  LOP3.LUT R38, R19.reuse, 0x200, RZ, 0xfc, !PT ;  /* 0x0000020013267812 */ /* 0x040fe200078efcff */
[----:B------:R2:W-:Y:S01]  /*0fb0*/  STS [R4+0x18], R37 ;  /* 0x0000182504007388 */ /* 0x0005e20000000800 */
[C---:B------:R-:W-:Y:S02]  /*0fc0*/  LOP3.LUT R36, R19.reuse, 0x300, RZ, 0xfc, !PT ;  /* 0x0000030013247812 */ /* 0x040fe400078efcff */
[C---:B------:R-:W-:Y:S01]  /*0fd0*/  LOP3.LUT R45, R19.reuse, 0x400, RZ, 0xfc, !PT ;  /* 0x00000400132d7812 */ /* 0x040fe200078efcff */
[----:B------:R3:W-:Y:S01]  /*0fe0*/  STS [R4+0x14], R41 ;  /* 0x0000142904007388 */ /* 0x0007e20000000800 */
[C---:B------:R-:W-:Y:S02]  /*0ff0*/  LOP3.LUT R39, R19.reuse, 0x700, RZ, 0xfc, !PT ;  /* 0x0000070013277812 */ /* 0x040fe400078efcff */
[C---:B0-----:R-:W-:Y:S01]  /*1000*/  LOP3.LUT R35, R19.reuse, 0x500, RZ, 0xfc, !PT ;  /* 0x0000050013237812 */ /* 0x041fe200078efcff */
[----:B------:R0:W-:Y:S01]  /*1010*/  STS [R4+0x10], R43 ;  /* 0x0000102b04007388 */ /* 0x0001e20000000800 */
[----:B------:R-:W-:-:S02]  /*1020*/  LOP3.LUT R26, R19, 0xa00, RZ, 0xfc, !PT ;  /* 0x00000a00131a7812 */ /* 0x000fc400078efcff */
[C---:B--2---:R-:W-:Y:S01]  /*1030*/  LOP3.LUT R37, R19.reuse, 0x600, RZ, 0xfc, !PT ;  /* 0x0000060013257812 */ /* 0x044fe200078efcff */
[----:B------:R2:W-:Y:S01]  /*1040*/  STS [R4+0xc], R21 ;  /* 0x00000c1504007388 */ /* 0x0005e20000000800 */
[C---:B------:R-:W-:Y:S02]  /*1050*/  LOP3.LUT R28, R19.reuse, 0xb00, RZ, 0xfc, !PT ;  /* 0x00000b00131c7812 */ /* 0x040fe400078efcff */
[C---:B---3--:R-:W-:Y:S02]  /*1060*/  LOP3.LUT R41, R19.reuse, 0x800, RZ, 0xfc, !PT ;  /* 0x0000080013297812 */ /* 0x048fe400078efcff */
[C---:B------:R-:W-:Y:S02]  /*1070*/  LOP3.LUT R30, R19.reuse, 0xc00, RZ, 0xfc, !PT ;  /* 0x00000c00131e7812 */ /* 0x040fe400078efcff */
[C---:B0-----:R-:W-:Y:S02]  /*1080*/  LOP3.LUT R43, R19.reuse, 0x900, RZ, 0xfc, !PT ;  /* 0x00000900132b7812 */ /* 0x041fe400078efcff */
[----:B------:R-:W-:-:S02]  /*1090*/  LOP3.LUT R32, R19, 0xd00, RZ, 0xfc, !PT ;  /* 0x00000d0013207812 */ /* 0x000fc400078efcff */
[C---:B--2---:R-:W-:Y:S02]  /*10a0*/  LOP3.LUT R21, R19.reuse, 0xe00, RZ, 0xfc, !PT ;  /* 0x00000e0013157812 */ /* 0x044fe400078efcff */
[----:B------:R-:W-:Y:S02]  /*10b0*/  LOP3.LUT R19, R19, 0xf00, RZ, 0xfc, !PT ;  /* 0x00000f0013137812 */ /* 0x000fe400078efcff */
[----:B-1----:R-:W-:Y:S02]  /*10c0*/  SHF.R.U32.HI R12, RZ, 0x2, R12 ;  /* 0x00000002ff0c7819 */ /* 0x002fe4000001160c */
[----:B------:R-:W-:Y:S02]  /*10d0*/  SHF.R.U32.HI R40, RZ, 0x2, R40 ;  /* 0x00000002ff287819 */ /* 0x000fe40000011628 */
[----:B------:R-:W-:Y:S02]  /*10e0*/  SHF.R.U32.HI R38, RZ, 0x2, R38 ;  /* 0x00000002ff267819 */ /* 0x000fe40000011626 */
[----:B------:R-:W-:-:S02]  /*10f0*/  SHF.R.U32.HI R36, RZ, 0x2, R36 ;  /* 0x00000002ff247819 */ /* 0x000fc40000011624 */
[----:B------:R-:W-:Y:S02]  /*1100*/  SHF.R.U32.HI R45, RZ, 0x2, R45 ;  /* 0x00000002ff2d7819 */ /* 0x000fe4000001162d */
[----:B------:R-:W-:Y:S02]  /*1110*/  SHF.R.U32.HI R35, RZ, 0x2, R35 ;  /* 0x00000002ff237819 */ /* 0x000fe40000011623 */
[----:B------:R-:W-:Y:S02]  /*1120*/  SHF.R.U32.HI R37, RZ, 0x2, R37 ;  /* 0x00000002ff257819 */ /* 0x000fe40000011625 */
        /* <DEDUP_REMOVED lines=9> */
[----:B------:R-:W-:Y:S02]  /*11c0*/  FSETP.GEU.AND P0, PT, R20, RZ, PT ;  /* 0x000000ff1400720b */ /* 0x000fe40003f0e000 */
[----:B------:R-:W-:Y:S02]  /*11d0*/  FSETP.GEU.AND P1, PT, R18, RZ, PT ;  /* 0x000000ff1200720b */ /* 0x000fe40003f2e000 */
[----:B------:R-:W-:Y:S02]  /*11e0*/  LOP3.LUT R12, R12, 0x3c, RZ, 0xc0, !PT ;  /* 0x0000003c0c0c7812 */ /* 0x000fe400078ec0ff */
[----:B------:R-:W-:Y:S02]  /*11f0*/  LOP3.LUT R40, R40, 0x7c, RZ, 0xc0, !PT ;  /* 0x0000007c28287812 */ /* 0x000fe400078ec0ff */
[----:B------:R-:W-:Y:S02]  /*1200*/  LOP3.LUT R38, R38, 0xbc, RZ, 0xc0, !PT ;  /* 0x000000bc26267812 */ /* 0x000fe400078ec0ff */
[----:B------:R-:W-:-:S02]  /*1210*/  LOP3.LUT R36, R36, 0xfc, RZ, 0xc0, !PT ;  /* 0x000000fc24247812 */ /* 0x000fc400078ec0ff */
[----:B------:R-:W-:Y:S02]  /*1220*/  LOP3.LUT R45, R45, 0x13c, RZ, 0xc0, !PT ;  /* 0x0000013c2d2d7812 */ /* 0x000fe400078ec0ff */
[----:B------:R-:W-:Y:S02]  /*1230*/  LOP3.LUT R35, R35, 0x17c, RZ, 0xc0, !PT ;  /* 0x0000017c23237812 */ /* 0x000fe400078ec0ff */
        /* <DEDUP_REMOVED lines=9> */
[----:B------:R-:W-:-:S02]  /*12d0*/  FSETP.GEU.AND P2, PT, R15, RZ, PT ;  /* 0x000000ff0f00720b */ /* 0x000fc40003f4e000 */
[----:B------:R-:W-:Y:S02]  /*12e0*/  LOP3.LUT R19, R19, 0x3fc, RZ, 0xc0, !PT ;  /* 0x000003fc13137812 */ /* 0x000fe400078ec0ff */
[----:B------:R-:W-:Y:S02]  /*12f0*/  FSEL R20, R20, RZ, P0 ;  /* 0x000000ff14147208 */ /* 0x000fe40000000000 */
[----:B------:R-:W-:Y:S02]  /*1300*/  FSEL R18, R18, RZ, P1 ;  /* 0x000000ff12127208 */ /* 0x000fe40000800000 */
[----:B------:R-:W-:Y:S02]  /*1310*/  FSETP.GEU.AND P3, PT, R17, RZ, PT ;  /* 0x000000ff1100720b */ /* 0x000fe40003f6e000 */
[----:B------:R-:W-:Y:S01]  /*1320*/  FSETP.GEU.AND P0, PT, R14, RZ, PT ;  /* 0x000000ff0e00720b */ /* 0x000fe20003f0e000 */
[----:B------:R-:W-:Y:S01]  /*1330*/  IMAD.IADD R12, R24, 0x1, R12 ;  /* 0x00000001180c7824 */ /* 0x000fe200078e020c */
[----:B------:R-:W-:Y:S01]  /*1340*/  FSETP.GEU.AND P1, PT, R6, RZ, PT ;  /* 0x000000ff0600720b */ /* 0x000fe20003f2e000 */
[C---:B------:R-:W-:Y:S01]  /*1350*/  IMAD.IADD R40, R24.reuse, 0x1, R40 ;  /* 0x0000000118287824 */ /* 0x040fe200078e0228 */
[----:B------:R-:W-:Y:S01]  /*1360*/  FSEL R42, R15, RZ, P2 ;  /* 0x000000ff0f2a7208 */ /* 0x000fe20001000000 */
[C---:B------:R-:W-:Y:S01]  /*1370*/  IMAD.IADD R38, R24.reuse, 0x1, R38 ;  /* 0x0000000118267824 */ /* 0x040fe200078e0226 */
[----:B------:R-:W-:Y:S01]  /*1380*/  LOP3.LUT R15, R23, 0x50, RZ, 0xfc, !PT ;  /* 0x00000050170f7812 */ /* 0x000fe200078efcff */
[----:B------:R-:W-:-:S02]  /*1390*/  IMAD.IADD R36, R24, 0x1, R36 ;  /* 0x0000000118247824 */ /* 0x000fc400078e0224 */
[C---:B------:R-:W-:Y:S02]  /*13a0*/  IMAD.IADD R45, R24.reuse, 0x1, R45 ;  /* 0x00000001182d7824 */ /* 0x040fe400078e022d */
[C---:B------:R-:W-:Y:S02]  /*13b0*/  IMAD.IADD R35, R24.reuse, 0x1, R35 ;  /* 0x0000000118237824 */ /* 0x040fe400078e0223 */
[C---:B------:R-:W-:Y:S02]  /*13c0*/  IMAD.IADD R37, R24.reuse, 0x1, R37 ;  /* 0x0000000118257824 */ /* 0x040fe400078e0225 */
[C---:B------:R-:W-:Y:S02]  /*13d0*/  IMAD.IADD R39, R24.reuse, 0x1, R39 ;  /* 0x0000000118277824 */ /* 0x040fe400078e0227 */
[C---:B------:R-:W-:Y:S02]  /*13e0*/  IMAD.IADD R41, R24.reuse, 0x1, R41 ;  /* 0x0000000118297824 */ /* 0x040fe400078e0229 */
[----:B------:R-:W-:-:S02]  /*13f0*/  IMAD.IADD R43, R24, 0x1, R43 ;  /* 0x00000001182b7824 */ /* 0x000fc400078e022b */
[C---:B------:R-:W-:Y:S02]  /*1400*/  IMAD.IADD R26, R24.reuse, 0x1, R26 ;  /* 0x00000001181a7824 */ /* 0x040fe400078e021a */
[C---:B------:R-:W-:Y:S02]  /*1410*/  IMAD.IADD R28, R24.reuse, 0x1, R28 ;  /* 0x00000001181c7824 */ /* 0x040fe400078e021c */
[C---:B------:R-:W-:Y:S02]  /*1420*/  IMAD.IADD R30, R24.reuse, 0x1, R30 ;  /* 0x00000001181e7824 */ /* 0x040fe400078e021e */
[C---:B------:R-:W-:Y:S02]  /*1430*/  IMAD.IADD R32, R24.reuse, 0x1, R32 ;  /* 0x0000000118207824 */ /* 0x040fe400078e0220 */
[----:B------:R-:W-:Y:S01]  /*1440*/  IMAD.IADD R34, R24, 0x1, R21 ;  /* 0x0000000118227824 */ /* 0x000fe200078e0215 */
[----:B------:R-:W-:Y:S01]  /*1450*/  FSEL R21, R14, RZ, P0 ;  /* 0x000000ff0e157208 */ /* 0x000fe20000000000 */
[----:B------:R-:W-:Y:S01]  /*1460*/  IMAD.IADD R24, R24, 0x1, R19 ;  /* 0x0000000118187824 */ /* 0x000fe200078e0213 */
[----:B------:R-:W-:-:S02]  /*1470*/  FSEL R19, R17, RZ, P3 ;  /* 0x000000ff11137208 */ /* 0x000fc40001800000 */
[----:B------:R-:W-:Y:S02]  /*1480*/  FSETP.GEU.AND P3, PT, R16, RZ, PT ;  /* 0x000000ff1000720b */ /* 0x000fe40003f6e000 */
[----:B------:R-:W-:Y:S02]  /*1490*/  FSEL R14, R6, RZ, P1 ;  /* 0x000000ff060e7208 */ /* 0x000fe40000800000 */
[----:B------:R-:W-:Y:S02]  /*14a0*/  LOP3.LUT R17, R23, 0x40, RZ, 0xfc, !PT ;  /* 0x0000004017117812 */ /* 0x000fe400078efcff */
[----:B------:R-:W-:Y:S01]  /*14b0*/  LEA.HI R6, R0, R15, RZ, 0x8 ;  /* 0x0000000f00067211 */ /* 0x000fe200078f40ff */
[----:B------:R0:W-:Y:S01]  /*14c0*/  STS [R4+0x4], R18 ;  /* 0x0000041204007388 */ /* 0x0001e20000000800 */
[----:B------:R-:W-:Y:S02]  /*14d0*/  FSETP.GEU.AND P0, PT, R10, RZ, PT ;  /* 0x000000ff0a00720b */ /* 0x000fe40003f0e000 */
[----:B------:R-:W-:Y:S01]  /*14e0*/  LOP3.LUT R15, R6, 0xffffff00, RZ, 0xc0, !PT ;  /* 0xffffff00060f7812 */ /* 0x000fe200078ec0ff */
[----:B------:R1:W-:Y:S01]  /*14f0*/  STS [R4+0x8], R20 ;  /* 0x0000081404007388 */ /* 0x0003e20000000800 */
[----:B------:R-:W-:-:S02]  /*1500*/  FSETP.GEU.AND P2, PT, R2, RZ, PT ;  /* 0x000000ff0200720b */ /* 0x000fc40003f4e000 */
[----:B------:R-:W-:Y:S02]  /*1510*/  FSETP.GEU.AND P1, PT, R3, RZ, PT ;  /* 0x000000ff0300720b */ /* 0x000fe40003f2e000 */
[----:B0-----:R-:W-:Y:S02]  /*1520*/  FSEL R18, R16, RZ, P3 ;  /* 0x000000ff10127208 */ /* 0x001fe40001800000 */
[----:B------:R-:W-:Y:S02]  /*1530*/  LEA.HI R16, R0, R17, RZ, 0x8 ;  /* 0x0000001100107211 */ /* 0x000fe400078f40ff */
[----:B-1----:R-:W-:Y:S02]  /*1540*/  LOP3.LUT R20, R23, 0x50, RZ, 0xfc, !PT ;  /* 0x0000005017147812 */ /* 0x002fe400078efcff */
[----:B------:R-:W-:Y:S02]  /*1550*/  FSEL R17, R10, RZ, P0 ;  /* 0x000000ff0a117208 */ /* 0x000fe40000000000 */
[----:B------:R-:W-:Y:S01]  /*1560*/  FSETP.GEU.AND P0, PT, R8, RZ, PT ;  /* 0x000000ff0800720b */ /* 0x000fe20003f0e000 */
[----:B------:R0:W-:Y:S01]  /*1570*/  STS [R4+0x28], R42 ;  /* 0x0000282a04007388 */ /* 0x0001e20000000800 */
[----:B------:R-:W-:Y:S01]  /*1580*/  IMAD.IADD R15, R20, 0x1, -R15 ;  /* 0x00000001140f7824 */ /* 0x000fe200078e0a0f */
[----:B------:R-:W-:-:S02]  /*1590*/  FSEL R20, R3, RZ, P1 ;  /* 0x000000ff03147208 */ /* 0x000fc40000800000 */
[----:B------:R1:W-:Y:S01]  /*15a0*/  STS [R4+0x2c], R18 ;  /* 0x00002c1204007388 */ /* 0x0003e20000000800 */
[----:B0-----:R-:W-:Y:S02]  /*15b0*/  FSEL R42, R8, RZ, P0 ;  /* 0x000000ff082a7208 */ /* 0x001fe40000000000 */
[----:B-1----:R-:W-:Y:S01]  /*15c0*/  FSEL R18, R2, RZ, P2 ;  /* 0x000000ff02127208 */ /* 0x002fe20001000000 */
[----:B------:R0:W-:Y:S04]  /*15d0*/  STS [R4], R19 ;  /* 0x0000001304007388 */ /* 0x0001e80000000800 */
[----:B------:R-:W-:Y:S04]  /*15e0*/  STS [R4+0x20], R21 ;  /* 0x0000201504007388 */ /* 0x000fe80000000800 */
[----:B------:R1:W-:Y:S04]  /*15f0*/  STS [R4+0x24], R14 ;  /* 0x0000240e04007388 */ /* 0x0003e80000000800 */
[----:B------:R2:W-:Y:S04]  /*1600*/  STS [R4+0x30], R17 ;  /* 0x0000301104007388 */ /* 0x0005e80000000800 */
[----:B------:R-:W-:Y:S04]  /*1610*/  STS [R4+0x34], R18 ;  /* 0x0000341204007388 */ /* 0x000fe80000000800 */
[----:B------:R-:W-:Y:S04]  /*1620*/  STS [R4+0x38], R20 ;  /* 0x0000381404007388 */ /* 0x000fe80000000800 */
[----:B------:R-:W-:Y:S01]  /*1630*/  STS [R4+0x3c], R42 ;  /* 0x00003c2a04007388 */ /* 0x000fe20000000800 */
[----:B------:R-:W-:Y:S01]  /*1640*/  BAR.SYNC.DEFER_BLOCKING 0x0 ;  /* 0x0000000000007b1d */ /* 0x000fe20000010000 */
[----:B0-----:R-:W-:-:S04]  /*1650*/  LOP3.LUT R19, R23, 0x30, RZ, 0xfc, !PT ;  /* 0x0000003017137812 */ /* 0x001fc800078efcff */
[----:B-1----:R-:W-:Y:S02]  /*1660*/  LEA.HI R14, R0, R19, RZ, 0x8 ;  /* 0x00000013000e7211 */ /* 0x002fe400078f40ff */
[C---:B------:R-:W-:Y:S02]  /*1670*/  LOP3.LUT R44, R23.reuse, 0x40, RZ, 0xfc, !PT ;  /* 0x00000040172c7812 */ /* 0x040fe400078efcff */
[----:B------:R-:W-:Y:S02]  /*1680*/  LOP3.LUT R21, R16, 0xffffff00, RZ, 0xc0, !PT ;  /* 0xffffff0010157812 */ /* 0x000fe400078ec0ff */
[----:B------:R-:W-:Y:S02]  /*1690*/  LOP3.LUT R2, R14, 0xffffff00, RZ, 0xc0, !PT ;  /* 0xffffff000e027812 */ /* 0x000fe400078ec0ff */
[----:B--2---:R-:W-:Y:S01]  /*16a0*/  LOP3.LUT R17, R23, 0x20, RZ, 0xfc, !PT ;  /* 0x0000002017117812 */ /* 0x004fe200078efcff */
[----:B------:R-:W-:Y:S01]  /*16b0*/  IMAD.IADD R21, R44, 0x1, -R21 ;  /* 0x000000012c157824 */ /* 0x000fe200078e0a15 */
[----:B------:R0:W1:Y:S04]  /*16c0*/  LDS R8, [R12] ;  /* 0x000000000c087984 */ /* 0x0000680000000800 */
[----:B------:R-:W2:Y:S04]  /*16d0*/  LDS R40, [R40+0x400] ;  /* 0x0004000028287984 */ /* 0x000ea80000000800 */
[----:B------:R-:W3:Y:S04]  /*16e0*/  LDS R38, [R38+0x800] ;  /* 0x0008000026267984 */ /* 0x000ee80000000800 */
[----:B------:R-:W4:Y:S04]  /*16f0*/  LDS R36, [R36+0xc00] ;  /* 0x000c000024247984 */ /* 0x000f280000000800 */
[----:B------:R-:W5:Y:S04]  /*1700*/  LDS R45, [R45+0x1000] ;  /* 0x001000002d2d7984 */ /* 0x000f680000000800 */
[----:B------:R-:W1:Y:S01]  /*1710*/  LDS R35, [R35+0x1400] ;  /* 0x0014000023237984 */ /* 0x000e620000000800 */
[----:B------:R-:W-:-:S03]  /*1720*/  IMAD.IADD R19, R19, 0x1, -R2 ;  /* 0x0000000113137824 */ /* 0x000fc600078e0a02 */
[----:B------:R-:W1:Y:S01]  /*1730*/  LDS R37, [R37+0x1800] ;  /* 0x0018000025257984 */ /* 0x000e620000000800 */
[----:B------:R-:W1:Y:S03]  /*1740*/  LDC.64 R2, c[0x0][0x238] ;  /* 0x00008e00ff027b82 */ /* 0x000e660000000a00 */
[----:B------:R-:W1:Y:S01]  /*1750*/  LDS R39, [R39+0x1c00] ;  /* 0x001c000027277984 */ /* 0x000e620000000800 */
[----:B0-----:R-:W-:-:S03]  /*1760*/  LOP3.LUT R12, R23, 0x10, RZ, 0xfc, !PT ;  /* 0x00000010170c7812 */ /* 0x001fc600078efcff */
[----:B------:R-:W0:Y:S01]  /*1770*/  LDS R41, [R41+0x2000] ;  /* 0x0020000029297984 */ /* 0x000e220000000800 */
[----:B------:R-:W-:-:S03]  /*1780*/  SHF.R.S32.HI R16, RZ, 0x8, R16 ;  /* 0x00000008ff107819 */ /* 0x000fc60000011410 */
[----:B------:R-:W0:Y:S01]  /*1790*/  LDS R43, [R43+0x2400] ;  /* 0x002400002b2b7984 */ /* 0x000e220000000800 */
[----:B------:R-:W-:-:S03]  /*17a0*/  IMAD R21, R21, 0x3c1, R22 ;  /* 0x000003c115157824 */ /* 0x000fc600078e0216 */
[----:B------:R-:W0:Y:S01]  /*17b0*/  LDS R26, [R26+0x2800] ;  /* 0x002800001a1a7984 */ /* 0x000e220000000800 */
[----:B------:R-:W-:-:S03]  /*17c0*/  SHF.R.S32.HI R14, RZ, 0x8, R14 ;  /* 0x00000008ff0e7819 */ /* 0x000fc6000001140e */
[----:B------:R-:W0:Y:S01]  /*17d0*/  LDS R28, [R28+0x2c00] ;  /* 0x002c00001c1c7984 */ /* 0x000e220000000800 */
[C---:B------:R-:W-:Y:S01]  /*17e0*/  LEA.HI R10, R0.reuse, R17, RZ, 0x8 ;  /* 0x00000011000a7211 */ /* 0x040fe200078f40ff */
[----:B------:R-:W-:Y:S02]  /*17f0*/  IMAD R19, R19, 0x3c1, R22 ;  /* 0x000003c113137824 */ /* 0x000fe400078e0216 */
[----:B------:R-:W0:Y:S01]  /*1800*/  LDS R30, [R30+0x3000] ;  /* 0x003000001e1e7984 */ /* 0x000e220000000800 */
[----:B------:R-:W-:-:S03]  /*1810*/  LEA.HI R4, R0, R12, RZ, 0x8 ;  /* 0x0000000c00047211 */ /* 0x000fc600078f40ff */
[----:B------:R-:W0:Y:S01]  /*1820*/  LDS R32, [R32+0x3400] ;  /* 0x0034000020207984 */ /* 0x000e220000000800 */
[----:B------:R-:W-:-:S03]  /*1830*/  IMAD R21, R16, 0x1e0800, R21 ;  /* 0x001e080010157824 */ /* 0x000fc600078e0215 */
[----:B------:R-:W0:Y:S01]  /*1840*/  LDS R34, [R34+0x3800] ;  /* 0x0038000022227984 */ /* 0x000e220000000800 */
[----:B------:R-:W-:Y:S01]  /*1850*/  LOP3.LUT R16, R10, 0xffffff00, RZ, 0xc0, !PT ;  /* 0xffffff000a107812 */ /* 0x000fe200078ec0ff */
[----:B------:R-:W-:Y:S01]  /*1860*/  IMAD R19, R14, 0x1e0800, R19 ;  /* 0x001e08000e137824 */ /* 0x000fe200078e0213 */
[----:B------:R-:W-:-:S03]  /*1870*/  LOP3.LUT R14, R4, 0xffffff00, RZ, 0xc0, !PT ;  /* 0xffffff00040e7812 */ /* 0x000fc600078ec0ff */
[----:B------:R-:W-:Y:S02]  /*1880*/  IMAD.IADD R17, R17, 0x1, -R16 ;  /* 0x0000000111117824 */ /* 0x000fe400078e0a10 */
[----:B------:R-:W-:Y:S01]  /*1890*/  IMAD.IADD R12, R12, 0x1, -R14 ;  /* 0x000000010c0c7824 */ /* 0x000fe200078e0a0e */
[----:B------:R-:W-:Y:S01]  /*18a0*/  ISETP.GE.AND P0, PT, R22, 0x3c1, PT ;  /* 0x000003c11600780c */ /* 0x000fe20003f06270 */
[----:B------:R-:W-:Y:S01]  /*18b0*/  IMAD R16, R17, 0x3c1, R22 ;  /* 0x000003c111107824 */ /* 0x000fe200078e0216 */
[----:B------:R-:W-:Y:S01]  /*18c0*/  SHF.R.S32.HI R10, RZ, 0x8, R10 ;  /* 0x00000008ff0a7819 */ /* 0x000fe2000001140a */
[----:B------:R-:W-:Y:S01]  /*18d0*/  IMAD R17, R12, 0x3c1, R22 ;  /* 0x000003c10c117824 */ /* 0x000fe200078e0216 */
[----:B------:R-:W-:Y:S02]  /*18e0*/  SHF.R.S32.HI R14, RZ, 0x8, R4 ;  /* 0x00000008ff0e7819 */ /* 0x000fe40000011404 */
[----:B------:R-:W-:Y:S01]  /*18f0*/  SHF.R.S32.HI R6, RZ, 0x8, R6 ;  /* 0x00000008ff067819 */ /* 0x000fe20000011406 */
[----:B------:R-:W-:-:S02]  /*1900*/  IMAD R16, R10, 0x1e0800, R16 ;  /* 0x001e08000a107824 */ /* 0x000fc400078e0210 */
[----:B------:R-:W-:Y:S02]  /*1910*/  IMAD R17, R14, 0x1e0800, R17 ;  /* 0x001e08000e117824 */ /* 0x000fe400078e0211 */
[----:B------:R-:W-:Y:S02]  /*1920*/  IMAD R10, R15, 0x3c1, R22 ;  /* 0x000003c10f0a7824 */ /* 0x000fe400078e0216 */
[----:B-1----:R-:W-:-:S04]  /*1930*/  IMAD.WIDE R4, R5, 0x4, R2 ;  /* 0x0000000405047825 */ /* 0x002fc800078e0202 */
[----:B------:R-:W-:Y:S01]  /*1940*/  IMAD.WIDE R14, R17, 0x4, R2 ;  /* 0x00000004110e7825 */ /* 0x000fe200078e0202 */
[----:B------:R1:W-:Y:S03]  /*1950*/  @!P0 STG.E desc[UR6][R4.64], R8 ;  /* 0x0000000804008986 */ /* 0x0003e6000c101906 */
[----:B------:R-:W-:Y:S02]  /*1960*/  IMAD R6, R6, 0x1e0800, R10 ;  /* 0x001e080006067824 */ /* 0x000fe400078e020a */
[--C-:B------:R-:W-:Y:S01]  /*1970*/  IMAD.WIDE R16, R16, 0x4, R2.reuse ;  /* 0x0000000410107825 */ /* 0x100fe200078e0202 */
[----:B--2---:R2:W-:Y:S03]  /*1980*/  @!P0 STG.E desc[UR6][R14.64], R40 ;  /* 0x000000280e008986 */ /* 0x0045e6000c101906 */
[--C-:B------:R-:W-:Y:S01]  /*1990*/  IMAD.WIDE R18, R19, 0x4, R2.reuse ;  /* 0x0000000413127825 */ /* 0x100fe200078e0202 */
[----:B---3--:R3:W-:Y:S03]  /*19a0*/  @!P0 STG.E desc[UR6][R16.64], R38 ;  /* 0x0000002610008986 */ /* 0x0087e6000c101906 */
[--C-:B------:R-:W-:Y:S01]  /*19b0*/  IMAD.WIDE R20, R21, 0x4, R2.reuse ;  /* 0x0000000415147825 */ /* 0x100fe200078e0202 */
[----:B----4-:R4:W-:Y:S03]  /*19c0*/  @!P0 STG.E desc[UR6][R18.64], R36 ;  /* 0x0000002412008986 */ /* 0x0109e6000c101906 */
[--C-:B-1----:R-:W-:Y:S01]  /*19d0*/  IMAD.WIDE R4, R6, 0x4, R2.reuse ;  /* 0x0000000406047825 */ /* 0x102fe200078e0202 */
[----:B-----5:R1:W-:Y:S03]  /*19e0*/  @!P0 STG.E desc[UR6][R20.64], R45 ;  /* 0x0000002d14008986 */ /* 0x0203e6000c101906 */
[--C-:B------:R-:W-:Y:S01]  /*19f0*/  IMAD.WIDE R6, R7, 0x4, R2.reuse ;  /* 0x0000000407067825 */ /* 0x100fe200078e0202 */
[----:B------:R5:W-:Y:S03]  /*1a00*/  @!P0 STG.E desc[UR6][R4.64], R35 ;  /* 0x0000002304008986 */ /* 0x000be6000c101906 */
[--C-:B------:R-:W-:Y:S01]  /*1a10*/  IMAD.WIDE R8, R9, 0x4, R2.reuse ;  /* 0x0000000409087825 */ /* 0x100fe200078e0202 */
[----:B------:R5:W-:Y:S03]  /*1a20*/  @!P0 STG.E desc[UR6][R6.64], R37 ;  /* 0x0000002506008986 */ /* 0x000be6000c101906 */
[--C-:B------:R-:W-:Y:S01]  /*1a30*/  IMAD.WIDE R10, R11, 0x4, R2.reuse ;  /* 0x000000040b0a7825 */ /* 0x100fe200078e0202 */
[----:B------:R5:W-:Y:S03]  /*1a40*/  @!P0 STG.E desc[UR6][R8.64], R39 ;  /* 0x0000002708008986 */ /* 0x000be6000c101906 */
[--C-:B------:R-:W-:Y:S01]  /*1a50*/  IMAD.WIDE R12, R13, 0x4, R2.reuse ;  /* 0x000000040d0c7825 */ /* 0x100fe200078e0202 */
[----:B0-----:R0:W-:Y:S03]  /*1a60*/  @!P0 STG.E desc[UR6][R10.64], R41 ;  /* 0x000000290a008986 */ /* 0x0011e6000c101906 */
[--C-:B--2---:R-:W-:Y:S01]  /*1a70*/  IMAD.WIDE R14, R33, 0x4, R2.reuse ;  /* 0x00000004210e7825 */ /* 0x104fe200078e0202 */
[----:B------:R0:W-:Y:S03]  /*1a80*/  @!P0 STG.E desc[UR6][R12.64], R43 ;  /* 0x0000002b0c008986 */ /* 0x0001e6000c101906 */
[--C-:B---3--:R-:W-:Y:S01]  /*1a90*/  IMAD.WIDE R16, R25, 0x4, R2.reuse ;  /* 0x0000000419107825 */ /* 0x108fe200078e0202 */
[----:B------:R0:W-:Y:S03]  /*1aa0*/  @!P0 STG.E desc[UR6][R14.64], R26 ;  /* 0x0000001a0e008986 */ /* 0x0001e6000c101906 */
[--C-:B----4-:R-:W-:Y:S01]  /*1ab0*/  IMAD.WIDE R18, R31, 0x4, R2.reuse ;  /* 0x000000041f127825 */ /* 0x110fe200078e0202 */
[----:B------:R0:W-:Y:S03]  /*1ac0*/  @!P0 STG.E desc[UR6][R16.64], R28 ;  /* 0x0000001c10008986 */ /* 0x0001e6000c101906 */
[--C-:B-1----:R-:W-:Y:S01]  /*1ad0*/  IMAD.WIDE R20, R29, 0x4, R2.reuse ;  /* 0x000000041d147825 */ /* 0x102fe200078e0202 */
[----:B------:R0:W-:Y:S03]  /*1ae0*/  @!P0 STG.E desc[UR6][R18.64], R30 ;  /* 0x0000001e12008986 */ /* 0x0001e6000c101906 */
[----:B------:R-:W-:Y:S01]  /*1af0*/  IMAD.WIDE R44, R27, 0x4, R2 ;  /* 0x000000041b2c7825 */ /* 0x000fe200078e0202 */
[----:B------:R0:W-:Y:S04]  /*1b00*/  @!P0 STG.E desc[UR6][R20.64], R32 ;  /* 0x0000002014008986 */ /* 0x0001e8000c101906 */
[----:B------:R0:W-:Y:S02]  /*1b10*/  @!P0 STG.E desc[UR6][R44.64], R34 ;  /* 0x000000222c008986 */ /* 0x0001e4000c101906 */
[----:B0----5:R-:W-:Y:S05]  /*1b20*/  @P0 EXIT ;  /* 0x000000000000094d */ /* 0x021fea0003800000 */
[----:B------:R-:W0:Y:S01]  /*1b30*/  LDS R5, [R24+0x3c00] ;  /* 0x003c000018057984 */ /* 0x000e220000000800 */
[----:B------:R-:W-:-:S04]  /*1b40*/  LOP3.LUT R23, R23, 0xf0, RZ, 0xfc, !PT ;  /* 0x000000f017177812 */ /* 0x000fc800078efcff */
[----:B------:R-:W-:-:S04]  /*1b50*/  LEA.HI R0, R0, R23, RZ, 0x8 ;  /* 0x0000001700007211 */ /* 0x000fc800078f40ff */
[----:B------:R-:W-:Y:S02]  /*1b60*/  LOP3.LUT R4, R0, 0xffffff00, RZ, 0xc0, !PT ;  /* 0xffffff0000047812 */ /* 0x000fe400078ec0ff */
[----:B------:R-:W-:-:S03]  /*1b70*/  SHF.R.S32.HI R0, RZ, 0x8, R0 ;  /* 0x00000008ff007819 */ /* 0x000fc60000011400 */
[----:B------:R-:W-:-:S04]  /*1b80*/  IMAD.IADD R23, R23, 0x1, -R4 ;  /* 0x0000000117177824 */ /* 0x000fc800078e0a04 */
[----:B------:R-:W-:-:S04]  /*1b90*/  IMAD R23, R23, 0x3c1, R22 ;  /* 0x000003c117177824 */ /* 0x000fc800078e0216 */
[----:B------:R-:W-:-:S04]  /*1ba0*/  IMAD R23, R0, 0x1e0800, R23 ;  /* 0x001e080000177824 */ /* 0x000fc800078e0217 */
[----:B------:R-:W-:-:S05]  /*1bb0*/  IMAD.WIDE R2, R23, 0x4, R2 ;  /* 0x0000000417027825 */ /* 0x000fca00078e0202 */
[----:B0-----:R-:W-:Y:S01]  /*1bc0*/  STG.E desc[UR6][R2.64], R5 ;  /* 0x0000000502007986 */ /* 0x001fe2000c101906 */
[----:B------:R-:W-:Y:S05]  /*1bd0*/  EXIT ;  /* 0x000000000000794d */ /* 0x000fea0003800000 */
.L_x_0:
[----:B------:R-:W-:-:S00]  /*1be0*/  BRA `(.L_x_0) ;  /* 0xfffffffc00fc7947 */ /* 0x000fc0000383ffff */
[----:B------:R-:W-:-:S00]  /*1bf0*/  NOP ;  /* 0x0000000000007918 */ /* 0x000fc00000000000 */
        /* <DEDUP_REMOVED lines=8> */
.L_x_1:


//--------------------- .nv.global.init           --------------------------
	.section	.nv.global.init,"aw",@progbits
.nv.global.init:
	.type		_$_str,@object
	.size		_$_str,(_$_str_$_2 - _$_str)
_$_str:
        /*0000*/ 	.byte	0x5f, 0x5f, 0x43, 0x55, 0x44, 0x41, 0x5f, 0x46, 0x54, 0x5a, 0x00
	.type		_$_str_$_2,@object
	.size		_$_str_$_2,(.L_1 - _$_str_$_2)
_$_str_$_2:
        /*000b*/ 	.byte	0x5f, 0x5f, 0x43, 0x55, 0x44, 0x41, 0x5f, 0x50, 0x52, 0x45, 0x43, 0x5f, 0x53, 0x51, 0x52, 0x54
        /*001b*/ 	.byte	0x00
.L_1:


//--------------------- .nv.shared.triton_poi_fused__native_batch_norm_legit_no_training_relu_5 --------------------------
	.section	.nv.shared.triton_poi_fused__native_batch_norm_legit_no_training_relu_5,"aw",@nobits
	.sectionflags	@""
	.align	16
	.zero		1024


//--------------------- .nv.constant0.triton_poi_fused__native_batch_norm_legit_no_training_relu_5 --------------------------
	.section	.nv.constant0.triton_poi_fused__native_batch_norm_legit_no_training_relu_5,"a",@progbits
	.sectionflags	@""
	.align	4
.nv.constant0.triton_poi_fused__native_batch_norm_legit_no_training_relu_5:
	.zero		584
